	.headerflags	@"EF_CUDA_TEXMODE_UNIFIED EF_CUDA_64BIT_ADDRESS EF_CUDA_ACCELERATORS EF_CUDA_SM90 EF_CUDA_VIRTUAL_SM(EF_CUDA_SM90)"
	.elftype	@"ET_EXEC"


//--------------------- .nv.info                  --------------------------
	.section	.nv.info,"",@"SHT_CUDA_INFO"
	.align	4


	//----- nvinfo : EIATTR_REGCOUNT
	.align		4
        /*0000*/ 	.byte	0x04, 0x2f
        /*0002*/ 	.short	(.L_1 - .L_0)
	.align		4
.L_0:
        /*0004*/ 	.word	index@(triton_poi_fused_add_convolution_2)
        /*0008*/ 	.word	0x00000014


	//----- nvinfo : EIATTR_MIN_STACK_SIZE
	.align		4
.L_1:
        /*000c*/ 	.byte	0x04, 0x12
        /*000e*/ 	.short	(.L_3 - .L_2)
	.align		4
.L_2:
        /*0010*/ 	.word	index@(triton_poi_fused_add_convolution_2)
        /*0014*/ 	.word	0x00000000


	//----- nvinfo : EIATTR_FRAME_SIZE
	.align		4
.L_3:
        /*0018*/ 	.byte	0x04, 0x11
        /*001a*/ 	.short	(.L_5 - .L_4)
	.align		4
.L_4:
        /*001c*/ 	.word	index@(triton_poi_fused_add_convolution_2)
        /*0020*/ 	.word	0x00000000


	//----- nvinfo : EIATTR_MIN_STACK_SIZE
	.align		4
.L_5:
        /*0024*/ 	.byte	0x04, 0x12
        /*0026*/ 	.short	(.L_7 - .L_6)
	.align		4
.L_6:
        /*0028*/ 	.word	index@(triton_poi_fused_add_convolution_2)
        /*002c*/ 	.word	0x00000000
.L_7:


//--------------------- .nv.info.triton_poi_fused_add_convolution_2 --------------------------
	.section	.nv.info.triton_poi_fused_add_convolution_2,"",@"SHT_CUDA_INFO"
	.sectionflags	@""
	.align	4


	//----- nvinfo : EIATTR_CUDA_API_VERSION
	.align		4
        /*0000*/ 	.byte	0x04, 0x37
        /*0002*/ 	.short	(.L_9 - .L_8)
.L_8:
        /*0004*/ 	.word	0x0000007c


	//----- nvinfo : EIATTR_KPARAM_INFO
	.align		4
.L_9:
        /*0008*/ 	.byte	0x04, 0x17
        /*000a*/ 	.short	(.L_11 - .L_10)
.L_10:
        /*000c*/ 	.word	0x00000000
        /*0010*/ 	.short	0x0004
        /*0012*/ 	.short	0x0020
        /*0014*/ 	.byte	0x00, 0xf0, 0x11, 0x00


	//----- nvinfo : EIATTR_KPARAM_INFO
	.align		4
.L_11:
        /*0018*/ 	.byte	0x04, 0x17
        /*001a*/ 	.short	(.L_13 - .L_12)
.L_12:
        /*001c*/ 	.word	0x00000000
        /*0020*/ 	.short	0x0003
        /*0022*/ 	.short	0x0018
        /*0024*/ 	.byte	0x00, 0xf4, 0x21, 0x00


	//----- nvinfo : EIATTR_KPARAM_INFO
	.align		4
.L_13:
        /*0028*/ 	.byte	0x04, 0x17
        /*002a*/ 	.short	(.L_15 - .L_14)
.L_14:
        /*002c*/ 	.word	0x00000000
        /*0030*/ 	.short	0x0002
        /*0032*/ 	.short	0x0010
        /*0034*/ 	.byte	0x00, 0xf4, 0x21, 0x00


	//----- nvinfo : EIATTR_KPARAM_INFO
	.align		4
.L_15:
        /*0038*/ 	.byte	0x04, 0x17
        /*003a*/ 	.short	(.L_17 - .L_16)
.L_16:
        /*003c*/ 	.word	0x00000000
        /*0040*/ 	.short	0x0001
        /*0042*/ 	.short	0x0008
        /*0044*/ 	.byte	0x00, 0xf4, 0x21, 0x00


	//----- nvinfo : EIATTR_KPARAM_INFO
	.align		4
.L_17:
        /*0048*/ 	.byte	0x04, 0x17
        /*004a*/ 	.short	(.L_19 - .L_18)
.L_18:
        /*004c*/ 	.word	0x00000000
        /*0050*/ 	.short	0x0000
        /*0052*/ 	.short	0x0000
        /*0054*/ 	.byte	0x00, 0xf4, 0x21, 0x00


	//----- nvinfo : EIATTR_SPARSE_MMA_MASK
	.align		4
.L_19:
        /*0058*/ 	.byte	0x03, 0x50
        /*005a*/ 	.short	0x0000


	//----- nvinfo : EIATTR_MAXREG_COUNT
	.align		4
        /*005c*/ 	.byte	0x03, 0x1b
        /*005e*/ 	.short	0x00ff


	//----- nvinfo : EIATTR_EXIT_INSTR_OFFSETS
	.align		4
        /*0060*/ 	.byte	0x04, 0x1c
        /*0062*/ 	.short	(.L_21 - .L_20)


	//   ....[0]....
.L_20:
        /*0064*/ 	.word	0x000002e0


	//   ....[1]....
        /*0068*/ 	.word	0x00000300


	//----- nvinfo : EIATTR_REQNTID
	.align		4
.L_21:
        /*006c*/ 	.byte	0x04, 0x10
        /*006e*/ 	.short	(.L_23 - .L_22)
.L_22:
        /*0070*/ 	.word	0x00000020
        /*0074*/ 	.word	0x00000001
        /*0078*/ 	.word	0x00000001


	//----- nvinfo : EIATTR_CBANK_PARAM_SIZE
	.align		4
.L_23:
        /*007c*/ 	.byte	0x03, 0x19
        /*007e*/ 	.short	0x0024


	//----- nvinfo : EIATTR_PARAM_CBANK
	.align		4
        /*0080*/ 	.byte	0x04, 0x0a
        /*0082*/ 	.short	(.L_25 - .L_24)
	.align		4
.L_24:
        /*0084*/ 	.word	index@(.nv.constant0.triton_poi_fused_add_convolution_2)
        /*0088*/ 	.short	0x0210
        /*008a*/ 	.short	0x0024


	//----- nvinfo : EIATTR_SW_WAR
	.align		4
.L_25:
        /*008c*/ 	.byte	0x04, 0x36
        /*008e*/ 	.short	(.L_27 - .L_26)
.L_26:
        /*0090*/ 	.word	0x00000008
.L_27:


//--------------------- .nv.callgraph             --------------------------
	.section	.nv.callgraph,"",@"SHT_CUDA_CALLGRAPH"
	.align	4
	.sectionentsize	8
	.align		4
        /*0000*/ 	.word	0x00000000
	.align		4
        /*0004*/ 	.word	0xffffffff
	.align		4
        /*0008*/ 	.word	0x00000000
	.align		4
        /*000c*/ 	.word	0xfffffffe
	.align		4
        /*0010*/ 	.word	0x00000000
	.align		4
        /*0014*/ 	.word	0xfffffffd
	.align		4
        /*0018*/ 	.word	0x00000000
	.align		4
        /*001c*/ 	.word	0xfffffffc


//--------------------- .text.triton_poi_fused_add_convolution_2 --------------------------
	.section	.text.triton_poi_fused_add_convolution_2,"ax",@progbits
	.align	128
        .global         triton_poi_fused_add_convolution_2
        .type           triton_poi_fused_add_convolution_2,@function
        .size           triton_poi_fused_add_convolution_2,(.L_x_1 - triton_poi_fused_add_convolution_2)
        .other          triton_poi_fused_add_convolution_2,@"STO_CUDA_ENTRY STV_DEFAULT"
triton_poi_fused_add_convolution_2:
.text.triton_poi_fused_add_convolution_2:
[----:B------:R-:W0:Y:S01]  /*0000*/  LDC R1, c[0x0][0x28] ;  /* 0x00000a00ff017b82 */ /* 0x000e220000000800 */
[----:B------:R-:W1:Y:S07]  /*0010*/  S2R R0, SR_TID.X ;  /* 0x0000000000007919 */ /* 0x000e6e0000002100 */
[----:B------:R-:W2:Y:S01]  /*0020*/  LDC.64 R4, c[0x0][0x218] ;  /* 0x00008600ff047b82 */ /* 0x000ea20000000a00 */
[----:B------:R-:W-:Y:S01]  /*0030*/  IMAD.MOV.U32 R17, RZ, RZ, RZ ;  /* 0x000000ffff117224 */ /* 0x000fe200078e00ff */
[----:B------:R-:W-:Y:S01]  /*0040*/  ULDC.64 UR4, c[0x0][0x208] ;  /* 0x0000820000047ab9 */ /* 0x000fe20000000a00 */
[----:B------:R-:W3:Y:S05]  /*0050*/  S2R R11, SR_CTAID.X ;  /* 0x00000000000b7919 */ /* 0x000eea0000002500 */
[----:B------:R-:W4:Y:S08]  /*0060*/  LDC.64 R8, c[0x0][0x228] ;  /* 0x00008a00ff087b82 */ /* 0x000f300000000a00 */
[----:B------:R-:W5:Y:S08]  /*0070*/  LDC.64 R6, c[0x0][0x220] ;  /* 0x00008800ff067b82 */ /* 0x000f700000000a00 */
[----:B------:R-:W2:Y:S01]  /*0080*/  LDC.64 R2, c[0x0][0x210] ;  /* 0x00008400ff027b82 */ /* 0x000ea20000000a00 */
[----:B-1----:R-:W-:Y:S01]  /*0090*/  IMAD.SHL.U32 R0, R0, 0x2, RZ ;  /* 0x0000000200007824 */ /* 0x002fe200078e00ff */
[----:B---3--:R-:W-:-:S04]  /*00a0*/  SHF.R.S32.HI R10, RZ, 0x19, R11 ;  /* 0x00000019ff0a7819 */ /* 0x008fc8000001140b */
[----:B------:R-:W-:Y:S02]  /*00b0*/  LOP3.LUT R0, R0, 0x3e, RZ, 0xc0, !PT ;  /* 0x0000003e00007812 */ /* 0x000fe400078ec0ff */
[----:B------:R-:W-:-:S03]  /*00c0*/  SGXT R10, R10, 0x1 ;  /* 0x000000010a0a781a */ /* 0x000fc60000000200 */
[----:B------:R-:W-:-:S05]  /*00d0*/  IMAD R11, R11, 0x40, R0 ;  /* 0x000000400b0b7824 */ /* 0x000fca00078e0200 */
[-C--:B------:R-:W-:Y:S01]  /*00e0*/  LEA.HI R10, R10, R11.reuse, RZ, 0x2 ;  /* 0x0000000b0a0a7211 */ /* 0x080fe200078f10ff */
[----:B0-2---:R-:W-:Y:S01]  /*00f0*/  IMAD.WIDE R2, R11, 0x4, R2 ;  /* 0x000000040b027825 */ /* 0x005fe200078e0202 */
[----:B------:R-:W-:Y:S02]  /*0100*/  SHF.R.S32.HI R0, RZ, 0x1f, R11 ;  /* 0x0000001fff007819 */ /* 0x000fe4000001140b */
[----:B------:R-:W-:Y:S02]  /*0110*/  SHF.R.S32.HI R10, RZ, 0x2, R10 ;  /* 0x00000002ff0a7819 */ /* 0x000fe4000001140a */
[----:B------:R-:W-:Y:S02]  /*0120*/  LEA.HI R12, R0, R11, RZ, 0x4 ;  /* 0x0000000b000c7211 */ /* 0x000fe400078f20ff */
[----:B------:R-:W-:Y:S02]  /*0130*/  LEA.HI R0, R10, R10, RZ, 0x2 ;  /* 0x0000000a0a007211 */ /* 0x000fe400078f10ff */
[----:B------:R-:W-:-:S02]  /*0140*/  LOP3.LUT R14, R12, 0xfffffff0, RZ, 0xc0, !PT ;  /* 0xfffffff00c0e7812 */ /* 0x000fc400078ec0ff */
[----:B------:R-:W-:Y:S01]  /*0150*/  LOP3.LUT R13, R0, 0xfffffffc, RZ, 0xc0, !PT ;  /* 0xfffffffc000d7812 */ /* 0x000fe200078ec0ff */
[----:B------:R-:W-:Y:S01]  /*0160*/  HFMA2.MMA R0, -RZ, RZ, 0, 0 ;  /* 0x00000000ff007435 */ /* 0x000fe200000001ff */
[----:B------:R-:W-:Y:S01]  /*0170*/  SHF.R.S32.HI R12, RZ, 0x4, R12 ;  /* 0x00000004ff0c7819 */ /* 0x000fe2000001140c */
[C---:B------:R-:W-:Y:S01]  /*0180*/  IMAD.IADD R15, R11.reuse, 0x1, -R14 ;  /* 0x000000010b0f7824 */ /* 0x040fe200078e0a0e */
[----:B------:R-:W-:Y:S02]  /*0190*/  ISETP.GE.AND P0, PT, R11, 0x40, PT ;  /* 0x000000400b00780c */ /* 0x000fe40003f06270 */
[----:B------:R-:W-:Y:S01]  /*01a0*/  IADD3 R13, R10, -R13, RZ ;  /* 0x8000000d0a0d7210 */ /* 0x000fe20007ffe0ff */
[----:B------:R-:W-:Y:S01]  /*01b0*/  IMAD R15, R12, 0x18, R15 ;  /* 0x000000180c0f7824 */ /* 0x000fe200078e020f */
[----:B------:R-:W-:-:S03]  /*01c0*/  CS2R R10, SRZ ;  /* 0x00000000000a7805 */ /* 0x000fc6000001ff00 */
[----:B------:R-:W-:-:S04]  /*01d0*/  IMAD.WIDE R4, R13, 0x4, R4 ;  /* 0x000000040d047825 */ /* 0x000fc800078e0204 */
[----:B----4-:R-:W-:Y:S01]  /*01e0*/  IMAD.WIDE R8, R13, 0x4, R8 ;  /* 0x000000040d087825 */ /* 0x010fe200078e0208 */
[----:B------:R-:W-:Y:S01]  /*01f0*/  CS2R R12, SRZ ;  /* 0x00000000000c7805 */ /* 0x000fe2000001ff00 */
[----:B------:R-:W2:Y:S02]  /*0200*/  @!P0 LDG.E.64 R10, desc[UR4][R2.64] ;  /* 0x00000004020a8981 */ /* 0x000ea4000c1e1b00 */
[----:B-----5:R-:W-:Y:S01]  /*0210*/  IMAD.WIDE R6, R15, 0x4, R6 ;  /* 0x000000040f067825 */ /* 0x020fe200078e0206 */
[----:B------:R-:W-:Y:S01]  /*0220*/  CS2R R14, SRZ ;  /* 0x00000000000e7805 */ /* 0x000fe2000001ff00 */
[----:B------:R-:W3:Y:S04]  /*0230*/  @!P0 LDG.E.EL R17, desc[UR4][R8.64] ;  /* 0x0000000408118981 */ /* 0x000ee8000c2e1900 */
[----:B------:R-:W4:Y:S04]  /*0240*/  @!P0 LDG.E.EL R12, desc[UR4][R8.64] ;  /* 0x00000004080c8981 */ /* 0x000f28000c2e1900 */
[----:B------:R-:W3:Y:S04]  /*0250*/  @!P0 LDG.E.64 R14, desc[UR4][R6.64] ;  /* 0x00000004060e8981 */ /* 0x000ee8000c1e1b00 */
[----:B------:R-:W2:Y:S04]  /*0260*/  @!P0 LDG.E.EL R13, desc[UR4][R4.64] ;  /* 0x00000004040d8981 */ /* 0x000ea8000c2e1900 */
[----:B------:R-:W5:Y:S01]  /*0270*/  @!P0 LDG.E.EL R0, desc[UR4][R4.64] ;  /* 0x0000000404008981 */ /* 0x000f62000c2e1900 */
[----:B---3--:R-:W-:Y:S01]  /*0280*/  FADD R17, R17, R14 ;  /* 0x0000000e11117221 */ /* 0x008fe20000000000 */
[----:B----4-:R-:W-:Y:S01]  /*0290*/  FADD R15, R12, R15 ;  /* 0x0000000f0c0f7221 */ /* 0x010fe20000000000 */
[----:B--2---:R-:W-:Y:S01]  /*02a0*/  FADD R10, R13, R10 ;  /* 0x0000000a0d0a7221 */ /* 0x004fe20000000000 */
[----:B-----5:R-:W-:-:S03]  /*02b0*/  FADD R0, R0, R11 ;  /* 0x0000000b00007221 */ /* 0x020fc60000000000 */
[----:B------:R-:W-:Y:S01]  /*02c0*/  FADD R10, R10, R17 ;  /* 0x000000110a0a7221 */ /* 0x000fe20000000000 */
[----:B------:R-:W-:Y:S01]  /*02d0*/  FADD R11, R0, R15 ;  /* 0x0000000f000b7221 */ /* 0x000fe20000000000 */
[----:B------:R-:W-:Y:S06]  /*02e0*/  @P0 EXIT ;  /* 0x000000000000094d */ /* 0x000fec0003800000 */
[----:B------:R-:W-:Y:S01]  /*02f0*/  STG.E.64 desc[UR4][R2.64], R10 ;  /* 0x0000000a02007986 */ /* 0x000fe2000c101b04 */
[----:B------:R-:W-:Y:S05]  /*0300*/  EXIT ;  /* 0x000000000000794d */ /* 0x000fea0003800000 */
.L_x_0:
[----:B------:R-:W-:-:S00]  /*0310*/  BRA `(.L_x_0) ;  /* 0xfffffffc00fc7947 */ /* 0x000fc0000383ffff */
[----:B------:R-:W-:-:S00]  /*0320*/  NOP ;  /* 0x0000000000007918 */ /* 0x000fc00000000000 */
        /* <DEDUP_REMOVED lines=13> */
.L_x_1:


//--------------------- .nv.constant0.triton_poi_fused_add_convolution_2 --------------------------
	.section	.nv.constant0.triton_poi_fused_add_convolution_2,"a",@progbits
	.sectionflags	@""
	.align	4
.nv.constant0.triton_poi_fused_add_convolution_2:
	.zero		564
